	.headerflags	@"EF_CUDA_TEXMODE_UNIFIED EF_CUDA_64BIT_ADDRESS EF_CUDA_ACCELERATORS EF_CUDA_SM90 EF_CUDA_VIRTUAL_SM(EF_CUDA_SM90)"
	.elftype	@"ET_EXEC"


//--------------------- .nv.info                  --------------------------
	.section	.nv.info,"",@"SHT_CUDA_INFO"
	.align	4


	//----- nvinfo : EIATTR_REGCOUNT
	.align		4
        /*0000*/ 	.byte	0x04, 0x2f
        /*0002*/ 	.short	(.L_3 - .L_2)
	.align		4
.L_2:
        /*0004*/ 	.word	index@(triton_poi_fused__native_batch_norm_legit_no_training_avg_pool2d_cat_relu_29)
        /*0008*/ 	.word	0x00000020


	//----- nvinfo : EIATTR_MIN_STACK_SIZE
	.align		4
.L_3:
        /*000c*/ 	.byte	0x04, 0x12
        /*000e*/ 	.short	(.L_5 - .L_4)
	.align		4
.L_4:
        /*0010*/ 	.word	index@(triton_poi_fused__native_batch_norm_legit_no_training_avg_pool2d_cat_relu_29)
        /*0014*/ 	.word	0x00000000


	//----- nvinfo : EIATTR_FRAME_SIZE
	.align		4
.L_5:
        /*0018*/ 	.byte	0x04, 0x11
        /*001a*/ 	.short	(.L_7 - .L_6)
	.align		4
.L_6:
        /*001c*/ 	.word	index@(triton_poi_fused__native_batch_norm_legit_no_training_avg_pool2d_cat_relu_29)
        /*0020*/ 	.word	0x00000000


	//----- nvinfo : EIATTR_MIN_STACK_SIZE
	.align		4
.L_7:
        /*0024*/ 	.byte	0x04, 0x12
        /*0026*/ 	.short	(.L_9 - .L_8)
	.align		4
.L_8:
        /*0028*/ 	.word	index@(triton_poi_fused__native_batch_norm_legit_no_training_avg_pool2d_cat_relu_29)
        /*002c*/ 	.word	0x00000000
.L_9:


//--------------------- .nv.info.triton_poi_fused__native_batch_norm_legit_no_training_avg_pool2d_cat_relu_29 --------------------------
	.section	.nv.info.triton_poi_fused__native_batch_norm_legit_no_training_avg_pool2d_cat_relu_29,"",@"SHT_CUDA_INFO"
	.sectionflags	@""
	.align	4


	//----- nvinfo : EIATTR_CUDA_API_VERSION
	.align		4
        /*0000*/ 	.byte	0x04, 0x37
        /*0002*/ 	.short	(.L_11 - .L_10)
.L_10:
        /*0004*/ 	.word	0x0000007c


	//----- nvinfo : EIATTR_KPARAM_INFO
	.align		4
.L_11:
        /*0008*/ 	.byte	0x04, 0x17
        /*000a*/ 	.short	(.L_13 - .L_12)
.L_12:
        /*000c*/ 	.word	0x00000000
        /*0010*/ 	.short	0x0020
        /*0012*/ 	.short	0x0100
        /*0014*/ 	.byte	0x00, 0xf0, 0x11, 0x00


	//----- nvinfo : EIATTR_KPARAM_INFO
	.align		4
.L_13:
        /*0018*/ 	.byte	0x04, 0x17
        /*001a*/ 	.short	(.L_15 - .L_14)
.L_14:
        /*001c*/ 	.word	0x00000000
        /*0020*/ 	.short	0x001f
        /*0022*/ 	.short	0x00f8
        /*0024*/ 	.byte	0x00, 0xf4, 0x21, 0x00


	//----- nvinfo : EIATTR_KPARAM_INFO
	.align		4
.L_15:
        /*0028*/ 	.byte	0x04, 0x17
        /*002a*/ 	.short	(.L_17 - .L_16)
.L_16:
        /*002c*/ 	.word	0x00000000
        /*0030*/ 	.short	0x001e
        /*0032*/ 	.short	0x00f0
        /*0034*/ 	.byte	0x00, 0xf4, 0x21, 0x00


	//----- nvinfo : EIATTR_KPARAM_INFO
	.align		4
.L_17:
        /*0038*/ 	.byte	0x04, 0x17
        /*003a*/ 	.short	(.L_19 - .L_18)
.L_18:
        /*003c*/ 	.word	0x00000000
        /*0040*/ 	.short	0x001d
        /*0042*/ 	.short	0x00e8
        /*0044*/ 	.byte	0x00, 0xf4, 0x21, 0x00


	//----- nvinfo : EIATTR_KPARAM_INFO
	.align		4
.L_19:
        /*0048*/ 	.byte	0x04, 0x17
        /*004a*/ 	.short	(.L_21 - .L_20)
.L_20:
        /*004c*/ 	.word	0x00000000
        /*0050*/ 	.short	0x001c
        /*0052*/ 	.short	0x00e0
        /*0054*/ 	.byte	0x00, 0xf4, 0x21, 0x00


	//----- nvinfo : EIATTR_KPARAM_INFO
	.align		4
.L_21:
        /*0058*/ 	.byte	0x04, 0x17
        /*005a*/ 	.short	(.L_23 - .L_22)
.L_22:
        /*005c*/ 	.word	0x00000000
        /*0060*/ 	.short	0x001b
        /*0062*/ 	.short	0x00d8
        /*0064*/ 	.byte	0x00, 0xf4, 0x21, 0x00


	//----- nvinfo : EIATTR_KPARAM_INFO
	.align		4
.L_23:
        /*0068*/ 	.byte	0x04, 0x17
        /*006a*/ 	.short	(.L_25 - .L_24)
.L_24:
        /*006c*/ 	.word	0x00000000
        /*0070*/ 	.short	0x001a
        /*0072*/ 	.short	0x00d0
        /*0074*/ 	.byte	0x00, 0xf4, 0x21, 0x00


	//----- nvinfo : EIATTR_KPARAM_INFO
	.align		4
.L_25:
        /*0078*/ 	.byte	0x04, 0x17
        /*007a*/ 	.short	(.L_27 - .L_26)
.L_26:
        /*007c*/ 	.word	0x00000000
        /*0080*/ 	.short	0x0019
        /*0082*/ 	.short	0x00c8
        /*0084*/ 	.byte	0x00, 0xf4, 0x21, 0x00


	//----- nvinfo : EIATTR_KPARAM_INFO
	.align		4
.L_27:
        /*0088*/ 	.byte	0x04, 0x17
        /*008a*/ 	.short	(.L_29 - .L_28)
.L_28:
        /*008c*/ 	.word	0x00000000
        /*0090*/ 	.short	0x0018
        /*0092*/ 	.short	0x00c0
        /*0094*/ 	.byte	0x00, 0xf4, 0x21, 0x00


	//----- nvinfo : EIATTR_KPARAM_INFO
	.align		4
.L_29:
        /*0098*/ 	.byte	0x04, 0x17
        /*009a*/ 	.short	(.L_31 - .L_30)
.L_30:
        /*009c*/ 	.word	0x00000000
        /*00a0*/ 	.short	0x0017
        /*00a2*/ 	.short	0x00b8
        /*00a4*/ 	.byte	0x00, 0xf4, 0x21, 0x00


	//----- nvinfo : EIATTR_KPARAM_INFO
	.align		4
.L_31:
        /*00a8*/ 	.byte	0x04, 0x17
        /*00aa*/ 	.short	(.L_33 - .L_32)
.L_32:
        /*00ac*/ 	.word	0x00000000
        /*00b0*/ 	.short	0x0016
        /*00b2*/ 	.short	0x00b0
        /*00b4*/ 	.byte	0x00, 0xf4, 0x21, 0x00


	//----- nvinfo : EIATTR_KPARAM_INFO
	.align		4
.L_33:
        /*00b8*/ 	.byte	0x04, 0x17
        /*00ba*/ 	.short	(.L_35 - .L_34)
.L_34:
        /*00bc*/ 	.word	0x00000000
        /*00c0*/ 	.short	0x0015
        /*00c2*/ 	.short	0x00a8
        /*00c4*/ 	.byte	0x00, 0xf4, 0x21, 0x00


	//----- nvinfo : EIATTR_KPARAM_INFO
	.align		4
.L_35:
        /*00c8*/ 	.byte	0x04, 0x17
        /*00ca*/ 	.short	(.L_37 - .L_36)
.L_36:
        /*00cc*/ 	.word	0x00000000
        /*00d0*/ 	.short	0x0014
        /*00d2*/ 	.short	0x00a0
        /*00d4*/ 	.byte	0x00, 0xf4, 0x21, 0x00


	//----- nvinfo : EIATTR_KPARAM_INFO
	.align		4
.L_37:
        /*00d8*/ 	.byte	0x04, 0x17
        /*00da*/ 	.short	(.L_39 - .L_38)
.L_38:
        /*00dc*/ 	.word	0x00000000
        /*00e0*/ 	.short	0x0013
        /*00e2*/ 	.short	0x0098
        /*00e4*/ 	.byte	0x00, 0xf4, 0x21, 0x00


	//----- nvinfo : EIATTR_KPARAM_INFO
	.align		4
.L_39:
        /*00e8*/ 	.byte	0x04, 0x17
        /*00ea*/ 	.short	(.L_41 - .L_40)
.L_40:
        /*00ec*/ 	.word	0x00000000
        /*00f0*/ 	.short	0x0012
        /*00f2*/ 	.short	0x0090
        /*00f4*/ 	.byte	0x00, 0xf4, 0x21, 0x00


	//----- nvinfo : EIATTR_KPARAM_INFO
	.align		4
.L_41:
        /*00f8*/ 	.byte	0x04, 0x17
        /*00fa*/ 	.short	(.L_43 - .L_42)
.L_42:
        /*00fc*/ 	.word	0x00000000
        /*0100*/ 	.short	0x0011
        /*0102*/ 	.short	0x0088
        /*0104*/ 	.byte	0x00, 0xf4, 0x21, 0x00


	//----- nvinfo : EIATTR_KPARAM_INFO
	.align		4
.L_43:
        /*0108*/ 	.byte	0x04, 0x17
        /*010a*/ 	.short	(.L_45 - .L_44)
.L_44:
        /*010c*/ 	.word	0x00000000
        /*0110*/ 	.short	0x0010
        /*0112*/ 	.short	0x0080
        /*0114*/ 	.byte	0x00, 0xf4, 0x21, 0x00


	//----- nvinfo : EIATTR_KPARAM_INFO
	.align		4
.L_45:
        /*0118*/ 	.byte	0x04, 0x17
        /*011a*/ 	.short	(.L_47 - .L_46)
.L_46:
        /*011c*/ 	.word	0x00000000
        /*0120*/ 	.short	0x000f
        /*0122*/ 	.short	0x0078
        /*0124*/ 	.byte	0x00, 0xf4, 0x21, 0x00


	//----- nvinfo : EIATTR_KPARAM_INFO
	.align		4
.L_47:
        /*0128*/ 	.byte	0x04, 0x17
        /*012a*/ 	.short	(.L_49 - .L_48)
.L_48:
        /*012c*/ 	.word	0x00000000
        /*0130*/ 	.short	0x000e
        /*0132*/ 	.short	0x0070
        /*0134*/ 	.byte	0x00, 0xf4, 0x21, 0x00


	//----- nvinfo : EIATTR_KPARAM_INFO
	.align		4
.L_49:
        /*0138*/ 	.byte	0x04, 0x17
        /*013a*/ 	.short	(.L_51 - .L_50)
.L_50:
        /*013c*/ 	.word	0x00000000
        /*0140*/ 	.short	0x000d
        /*0142*/ 	.short	0x0068
        /*0144*/ 	.byte	0x00, 0xf4, 0x21, 0x00


	//----- nvinfo : EIATTR_KPARAM_INFO
	.align		4
.L_51:
        /*0148*/ 	.byte	0x04, 0x17
        /*014a*/ 	.short	(.L_53 - .L_52)
.L_52:
        /*014c*/ 	.word	0x00000000
        /*0150*/ 	.short	0x000c
        /*0152*/ 	.short	0x0060
        /*0154*/ 	.byte	0x00, 0xf4, 0x21, 0x00


	//----- nvinfo : EIATTR_KPARAM_INFO
	.align		4
.L_53:
        /*0158*/ 	.byte	0x04, 0x17
        /*015a*/ 	.short	(.L_55 - .L_54)
.L_54:
        /*015c*/ 	.word	0x00000000
        /*0160*/ 	.short	0x000b
        /*0162*/ 	.short	0x0058
        /*0164*/ 	.byte	0x00, 0xf4, 0x21, 0x00


	//----- nvinfo : EIATTR_KPARAM_INFO
	.align		4
.L_55:
        /*0168*/ 	.byte	0x04, 0x17
        /*016a*/ 	.short	(.L_57 - .L_56)
.L_56:
        /*016c*/ 	.word	0x00000000
        /*0170*/ 	.short	0x000a
        /*0172*/ 	.short	0x0050
        /*0174*/ 	.byte	0x00, 0xf4, 0x21, 0x00


	//----- nvinfo : EIATTR_KPARAM_INFO
	.align		4
.L_57:
        /*0178*/ 	.byte	0x04, 0x17
        /*017a*/ 	.short	(.L_59 - .L_58)
.L_58:
        /*017c*/ 	.word	0x00000000
        /*0180*/ 	.short	0x0009
        /*0182*/ 	.short	0x0048
        /*0184*/ 	.byte	0x00, 0xf4, 0x21, 0x00


	//----- nvinfo : EIATTR_KPARAM_INFO
	.align		4
.L_59:
        /*0188*/ 	.byte	0x04, 0x17
        /*018a*/ 	.short	(.L_61 - .L_60)
.L_60:
        /*018c*/ 	.word	0x00000000
        /*0190*/ 	.short	0x0008
        /*0192*/ 	.short	0x0040
        /*0194*/ 	.byte	0x00, 0xf4, 0x21, 0x00


	//----- nvinfo : EIATTR_KPARAM_INFO
	.align		4
.L_61:
        /*0198*/ 	.byte	0x04, 0x17
        /*019a*/ 	.short	(.L_63 - .L_62)
.L_62:
        /*019c*/ 	.word	0x00000000
        /*01a0*/ 	.short	0x0007
        /*01a2*/ 	.short	0x0038
        /*01a4*/ 	.byte	0x00, 0xf4, 0x21, 0x00


	//----- nvinfo : EIATTR_KPARAM_INFO
	.align		4
.L_63:
        /*01a8*/ 	.byte	0x04, 0x17
        /*01aa*/ 	.short	(.L_65 - .L_64)
.L_64:
        /*01ac*/ 	.word	0x00000000
        /*01b0*/ 	.short	0x0006
        /*01b2*/ 	.short	0x0030
        /*01b4*/ 	.byte	0x00, 0xf4, 0x21, 0x00


	//----- nvinfo : EIATTR_KPARAM_INFO
	.align		4
.L_65:
        /*01b8*/ 	.byte	0x04, 0x17
        /*01ba*/ 	.short	(.L_67 - .L_66)
.L_66:
        /*01bc*/ 	.word	0x00000000
        /*01c0*/ 	.short	0x0005
        /*01c2*/ 	.short	0x0028
        /*01c4*/ 	.byte	0x00, 0xf4, 0x21, 0x00


	//----- nvinfo : EIATTR_KPARAM_INFO
	.align		4
.L_67:
        /*01c8*/ 	.byte	0x04, 0x17
        /*01ca*/ 	.short	(.L_69 - .L_68)
.L_68:
        /*01cc*/ 	.word	0x00000000
        /*01d0*/ 	.short	0x0004
        /*01d2*/ 	.short	0x0020
        /*01d4*/ 	.byte	0x00, 0xf4, 0x21, 0x00


	//----- nvinfo : EIATTR_KPARAM_INFO
	.align		4
.L_69:
        /*01d8*/ 	.byte	0x04, 0x17
        /*01da*/ 	.short	(.L_71 - .L_70)
.L_70:
        /*01dc*/ 	.word	0x00000000
        /*01e0*/ 	.short	0x0003
        /*01e2*/ 	.short	0x0018
        /*01e4*/ 	.byte	0x00, 0xf4, 0x21, 0x00


	//----- nvinfo : EIATTR_KPARAM_INFO
	.align		4
.L_71:
        /*01e8*/ 	.byte	0x04, 0x17
        /*01ea*/ 	.short	(.L_73 - .L_72)
.L_72:
        /*01ec*/ 	.word	0x00000000
        /*01f0*/ 	.short	0x0002
        /*01f2*/ 	.short	0x0010
        /*01f4*/ 	.byte	0x00, 0xf4, 0x21, 0x00


	//----- nvinfo : EIATTR_KPARAM_INFO
	.align		4
.L_73:
        /*01f8*/ 	.byte	0x04, 0x17
        /*01fa*/ 	.short	(.L_75 - .L_74)
.L_74:
        /*01fc*/ 	.word	0x00000000
        /*0200*/ 	.short	0x0001
        /*0202*/ 	.short	0x0008
        /*0204*/ 	.byte	0x00, 0xf4, 0x21, 0x00


	//----- nvinfo : EIATTR_KPARAM_INFO
	.align		4
.L_75:
        /*0208*/ 	.byte	0x04, 0x17
        /*020a*/ 	.short	(.L_77 - .L_76)
.L_76:
        /*020c*/ 	.word	0x00000000
        /*0210*/ 	.short	0x0000
        /*0212*/ 	.short	0x0000
        /*0214*/ 	.byte	0x00, 0xf4, 0x21, 0x00


	//----- nvinfo : EIATTR_SPARSE_MMA_MASK
	.align		4
.L_77:
        /*0218*/ 	.byte	0x03, 0x50
        /*021a*/ 	.short	0x0000


	//----- nvinfo : EIATTR_MAXREG_COUNT
	.align		4
        /*021c*/ 	.byte	0x03, 0x1b
        /*021e*/ 	.short	0x00ff


	//----- nvinfo : EIATTR_EXIT_INSTR_OFFSETS
	.align		4
        /*0220*/ 	.byte	0x04, 0x1c
        /*0222*/ 	.short	(.L_79 - .L_78)


	//   ....[0]....
.L_78:
        /*0224*/ 	.word	0x00000c60


	//----- nvinfo : EIATTR_REQNTID
	.align		4
.L_79:
        /*0228*/ 	.byte	0x04, 0x10
        /*022a*/ 	.short	(.L_81 - .L_80)
.L_80:
        /*022c*/ 	.word	0x00000080
        /*0230*/ 	.word	0x00000001
        /*0234*/ 	.word	0x00000001


	//----- nvinfo : EIATTR_CBANK_PARAM_SIZE
	.align		4
.L_81:
        /*0238*/ 	.byte	0x03, 0x19
        /*023a*/ 	.short	0x0104


	//----- nvinfo : EIATTR_PARAM_CBANK
	.align		4
        /*023c*/ 	.byte	0x04, 0x0a
        /*023e*/ 	.short	(.L_83 - .L_82)
	.align		4
.L_82:
        /*0240*/ 	.word	index@(.nv.constant0.triton_poi_fused__native_batch_norm_legit_no_training_avg_pool2d_cat_relu_29)
        /*0244*/ 	.short	0x0210
        /*0246*/ 	.short	0x0104


	//----- nvinfo : EIATTR_SW_WAR
	.align		4
.L_83:
        /*0248*/ 	.byte	0x04, 0x36
        /*024a*/ 	.short	(.L_85 - .L_84)
.L_84:
        /*024c*/ 	.word	0x00000008
.L_85:


//--------------------- .nv.callgraph             --------------------------
	.section	.nv.callgraph,"",@"SHT_CUDA_CALLGRAPH"
	.align	4
	.sectionentsize	8
	.align		4
        /*0000*/ 	.word	0x00000000
	.align		4
        /*0004*/ 	.word	0xffffffff
	.align		4
        /*0008*/ 	.word	0x00000000
	.align		4
        /*000c*/ 	.word	0xfffffffe
	.align		4
        /*0010*/ 	.word	0x00000000
	.align		4
        /*0014*/ 	.word	0xfffffffd
	.align		4
        /*0018*/ 	.word	0x00000000
	.align		4
        /*001c*/ 	.word	0xfffffffc


//--------------------- .nv.constant4             --------------------------
	.section	.nv.constant4,"a",@progbits
	.align	8
	.align		8
.nv.constant4:
        /*0000*/ 	.dword	_$_str
	.align		8
        /*0008*/ 	.dword	_$_str_$_2


//--------------------- .text.triton_poi_fused__native_batch_norm_legit_no_training_avg_pool2d_cat_relu_29 --------------------------
	.section	.text.triton_poi_fused__native_batch_norm_legit_no_training_avg_pool2d_cat_relu_29,"ax",@progbits
	.align	128
        .global         triton_poi_fused__native_batch_norm_legit_no_training_avg_pool2d_cat_relu_29
        .type           triton_poi_fused__native_batch_norm_legit_no_training_avg_pool2d_cat_relu_29,@function
        .size           triton_poi_fused__native_batch_norm_legit_no_training_avg_pool2d_cat_relu_29,(.L_x_1 - triton_poi_fused__native_batch_norm_legit_no_training_avg_pool2d_cat_relu_29)
        .other          triton_poi_fused__native_batch_norm_legit_no_training_avg_pool2d_cat_relu_29,@"STO_CUDA_ENTRY STV_DEFAULT"
triton_poi_fused__native_batch_norm_legit_no_training_avg_pool2d_cat_relu_29:
.text.triton_poi_fused__native_batch_norm_legit_no_training_avg_pool2d_cat_relu_29:
[----:B------:R-:W-:Y:S01]  /*0000*/  LDC R1, c[0x0][0x28] ;  /* 0x00000a00ff017b82 */ /* 0x000fe20000000800 */
[----:B------:R-:W1:Y:S07]  /*0010*/  S2R R0, SR_TID.X ;  /* 0x0000000000007919 */ /* 0x000e6e0000002100 */
[----:B------:R-:W2:Y:S01]  /*0020*/  LDC.64 R20, c[0x0][0x220] ;  /* 0x00008800ff147b82 */ /* 0x000ea20000000a00 */
[----:B------:R-:W-:Y:S01]  /*0030*/  ULDC.64 UR4, c[0x0][0x208] ;  /* 0x0000820000047ab9 */ /* 0x000fe20000000a00 */
[----:B------:R-:W3:Y:S06]  /*0040*/  S2R R5, SR_CTAID.X ;  /* 0x0000000000057919 */ /* 0x000eec0000002500 */
[----:B------:R-:W4:Y:S08]  /*0050*/  LDC.64 R14, c[0x0][0x210] ;  /* 0x00008400ff0e7b82 */ /* 0x000f300000000a00 */
[----:B------:R-:W5:Y:S01]  /*0060*/  LDC.64 R10, c[0x0][0x218] ;  /* 0x00008600ff0a7b82 */ /* 0x000f620000000a00 */
[----:B-1----:R-:W-:-:S02]  /*0070*/  SHF.L.U32 R0, R0, 0x1, RZ ;  /* 0x0000000100007819 */ /* 0x002fc400000006ff */
[----:B---3--:R-:W-:Y:S02]  /*0080*/  SHF.R.S32.HI R3, RZ, 0x17, R5 ;  /* 0x00000017ff037819 */ /* 0x008fe40000011405 */
[----:B------:R-:W-:Y:S02]  /*0090*/  LOP3.LUT R0, R0, 0xfe, RZ, 0xc0, !PT ;  /* 0x000000fe00007812 */ /* 0x000fe400078ec0ff */
[----:B------:R-:W-:Y:S02]  /*00a0*/  SGXT R3, R3, 0x1 ;  /* 0x000000010303781a */ /* 0x000fe40000000200 */
[----:B------:R-:W-:-:S04]  /*00b0*/  LEA R16, R5, R0, 0x8 ;  /* 0x0000000005107211 */ /* 0x000fc800078e40ff */
[----:B------:R-:W-:-:S04]  /*00c0*/  LEA.HI R0, R3, R16, RZ, 0x4 ;  /* 0x0000001003007211 */ /* 0x000fc800078f20ff */
[--C-:B------:R-:W-:Y:S02]  /*00d0*/  SHF.R.S32.HI R23, RZ, 0x4, R0.reuse ;  /* 0x00000004ff177819 */ /* 0x100fe40000011400 */
[----:B------:R-:W-:-:S04]  /*00e0*/  SHF.R.S32.HI R0, RZ, 0x1f, R0 ;  /* 0x0000001fff007819 */ /* 0x000fc80000011400 */
[----:B------:R-:W-:-:S04]  /*00f0*/  LEA.HI R0, R0, R23, RZ, 0x8 ;  /* 0x0000001700007211 */ /* 0x000fc800078f40ff */
[----:B------:R-:W-:-:S04]  /*0100*/  LOP3.LUT R0, R0, 0xffffff00, RZ, 0xc0, !PT ;  /* 0xffffff0000007812 */ /* 0x000fc800078ec0ff */
[----:B------:R-:W-:-:S05]  /*0110*/  IADD3 R23, R23, -R0, RZ ;  /* 0x8000000017177210 */ /* 0x000fca0007ffe0ff */
[----:B--2---:R-:W-:-:S06]  /*0120*/  IMAD.WIDE R20, R23, 0x4, R20 ;  /* 0x0000000417147825 */ /* 0x004fcc00078e0214 */
[----:B------:R-:W2:Y:S01]  /*0130*/  LDG.E.EL R20, desc[UR4][R20.64] ;  /* 0x0000000414147981 */ /* 0x000ea2000c2e1900 */
[----:B------:R-:W-:Y:S02]  /*0140*/  SHF.R.S32.HI R17, RZ, 0x1f, R16 ;  /* 0x0000001fff117819 */ /* 0x000fe40000011410 */
[----:B------:R-:W-:Y:S02]  /*0150*/  IADD3 R0, R16, 0x1, RZ ;  /* 0x0000000110007810 */ /* 0x000fe40007ffe0ff */
[----:B------:R-:W-:Y:S02]  /*0160*/  LEA.HI R2, R17, R16, RZ, 0x2 ;  /* 0x0000001011027211 */ /* 0x000fe400078f10ff */
[----:B------:R-:W-:Y:S02]  /*0170*/  LEA.HI R4, R3, R0, RZ, 0x2 ;  /* 0x0000000003047211 */ /* 0x000fe400078f10ff */
[C---:B------:R-:W-:Y:S02]  /*0180*/  LOP3.LUT R3, R2.reuse, 0x7ffffffc, RZ, 0xc0, !PT ;  /* 0x7ffffffc02037812 */ /* 0x040fe400078ec0ff */
[----:B------:R-:W-:-:S02]  /*0190*/  SHF.L.U32 R2, R2, 0x2, RZ ;  /* 0x0000000202027819 */ /* 0x000fc400000006ff */
[----:B------:R-:W-:Y:S02]  /*01a0*/  IADD3 R3, R16, -R3, RZ ;  /* 0x8000000310037210 */ /* 0x000fe40007ffe0ff */
[----:B------:R-:W-:Y:S02]  /*01b0*/  LOP3.LUT R2, R2, 0xfffffff0, RZ, 0xc0, !PT ;  /* 0xfffffff002027812 */ /* 0x000fe400078ec0ff */
[----:B------:R-:W-:Y:S02]  /*01c0*/  LOP3.LUT R5, R4, 0x7ffffffc, RZ, 0xc0, !PT ;  /* 0x7ffffffc04057812 */ /* 0x000fe400078ec0ff */
[----:B------:R-:W-:Y:S02]  /*01d0*/  LEA R7, R3, R2, 0x1 ;  /* 0x0000000203077211 */ /* 0x000fe400078e08ff */
[----:B------:R-:W-:-:S03]  /*01e0*/  IADD3 R5, R0, -R5, RZ ;  /* 0x8000000500057210 */ /* 0x000fc60007ffe0ff */
[----:B------:R-:W-:Y:S01]  /*01f0*/  VIADD R27, R7, 0x8 ;  /* 0x00000008071b7836 */ /* 0x000fe20000000000 */
[----:B------:R-:W-:Y:S01]  /*0200*/  LEA R9, R5, R2, 0x1 ;  /* 0x0000000205097211 */ /* 0x000fe200078e08ff */
[--C-:B----4-:R-:W-:Y:S01]  /*0210*/  IMAD.WIDE R12, R7, 0x4, R14.reuse ;  /* 0x00000004070c7825 */ /* 0x110fe200078e020e */
[----:B------:R-:W-:Y:S01]  /*0220*/  IADD3 R22, R7, 0x9, RZ ;  /* 0x0000000907167810 */ /* 0x000fe20007ffe0ff */
[----:B------:R-:W1:Y:S02]  /*0230*/  LDC.64 R2, c[0x0][0x228] ;  /* 0x00008a00ff027b82 */ /* 0x000e640000000a00 */
[----:B------:R-:W-:Y:S01]  /*0240*/  IMAD.WIDE R6, R27, 0x4, R14 ;  /* 0x000000041b067825 */ /* 0x000fe200078e020e */
[----:B------:R-:W3:Y:S01]  /*0250*/  LDG.E.EL R21, desc[UR4][R12.64] ;  /* 0x000000040c157981 */ /* 0x000ee2000c2e1900 */
[----:B------:R-:W-:Y:S02]  /*0260*/  IADD3 R29, R9, 0x8, RZ ;  /* 0x00000008091d7810 */ /* 0x000fe40007ffe0ff */
[----:B-----5:R-:W-:Y:S01]  /*0270*/  IMAD.WIDE R10, R23, 0x4, R10 ;  /* 0x00000004170a7825 */ /* 0x020fe200078e020a */
[----:B------:R4:W3:Y:S01]  /*0280*/  LDG.E.EL R18, desc[UR4][R12.64+0x4] ;  /* 0x000004040c127981 */ /* 0x0008e2000c2e1900 */
[----:B------:R-:W-:Y:S01]  /*0290*/  IADD3 R26, R9, 0x9, RZ ;  /* 0x00000009091a7810 */ /* 0x000fe20007ffe0ff */
[----:B------:R-:W5:Y:S01]  /*02a0*/  LDC.64 R4, c[0x0][0x230] ;  /* 0x00008c00ff047b82 */ /* 0x000f620000000a00 */
[--C-:B------:R-:W-:Y:S01]  /*02b0*/  IMAD.WIDE R24, R9, 0x4, R14.reuse ;  /* 0x0000000409187825 */ /* 0x100fe200078e020e */
[----:B------:R-:W3:Y:S03]  /*02c0*/  LDG.E.EL R6, desc[UR4][R6.64] ;  /* 0x0000000406067981 */ /* 0x000ee6000c2e1900 */
[--C-:B------:R-:W-:Y:S01]  /*02d0*/  IMAD.WIDE R8, R29, 0x4, R14.reuse ;  /* 0x000000041d087825 */ /* 0x100fe200078e020e */
[----:B------:R-:W3:Y:S03]  /*02e0*/  LDG.E.EL R19, desc[UR4][R24.64] ;  /* 0x0000000418137981 */ /* 0x000ee6000c2e1900 */
[--C-:B----4-:R-:W-:Y:S01]  /*02f0*/  IMAD.WIDE R12, R22, 0x4, R14.reuse ;  /* 0x00000004160c7825 */ /* 0x110fe200078e020e */
[----:B------:R1:W4:Y:S04]  /*0300*/  LDG.E.EL R0, desc[UR4][R24.64+0x4] ;  /* 0x0000040418007981 */ /* 0x000328000c2e1900 */
[----:B------:R-:W4:Y:S01]  /*0310*/  LDG.E.EL R10, desc[UR4][R10.64] ;  /* 0x000000040a0a7981 */ /* 0x000f22000c2e1900 */
[----:B------:R-:W-:-:S03]  /*0320*/  IMAD.WIDE R14, R26, 0x4, R14 ;  /* 0x000000041a0e7825 */ /* 0x000fc600078e020e */
[----:B------:R-:W4:Y:S04]  /*0330*/  LDG.E.EL R12, desc[UR4][R12.64] ;  /* 0x000000040c0c7981 */ /* 0x000f28000c2e1900 */
[----:B------:R-:W4:Y:S04]  /*0340*/  LDG.E.EL R8, desc[UR4][R8.64] ;  /* 0x0000000408087981 */ /* 0x000f28000c2e1900 */
[----:B------:R-:W4:Y:S01]  /*0350*/  LDG.E.EL R14, desc[UR4][R14.64] ;  /* 0x000000040e0e7981 */ /* 0x000f22000c2e1900 */
[----:B-1----:R-:W-:-:S04]  /*0360*/  IMAD.WIDE R24, R23, 0x4, R2 ;  /* 0x0000000417187825 */ /* 0x002fc800078e0202 */
[----:B-----5:R-:W-:Y:S01]  /*0370*/  IMAD.WIDE R4, R23, 0x4, R4 ;  /* 0x0000000417047825 */ /* 0x020fe200078e0204 */
[----:B0-----:R-:W-:Y:S01]  /*0380*/  HFMA2.MMA R7, -RZ, RZ, 1.625, 0 ;  /* 0x3e800000ff077435 */ /* 0x001fe200000001ff */
[----:B------:R-:W5:Y:S01]  /*0390*/  LDG.E.EL R24, desc[UR4][R24.64] ;  /* 0x0000000418187981 */ /* 0x000f62000c2e1900 */
[----:B------:R-:W0:Y:S03]  /*03a0*/  LDC.64 R2, c[0x0][0x238] ;  /* 0x00008e00ff027b82 */ /* 0x000e260000000a00 */
[----:B------:R1:W5:Y:S01]  /*03b0*/  LDG.E.EL R23, desc[UR4][R4.64] ;  /* 0x0000000404177981 */ /* 0x000362000c2e1900 */
[----:B--2---:R-:W-:-:S04]  /*03c0*/  FADD R20, R20, 9.9999997473787516356e-06 ;  /* 0x3727c5ac14147421 */ /* 0x004fc80000000000 */
[----:B------:R-:W2:Y:S02]  /*03d0*/  MUFU.SQRT R22, R20 ;  /* 0x0000001400167308 */ /* 0x000ea40000002000 */
[C---:B--2---:R-:W-:Y:S02]  /*03e0*/  FSETP.GT.AND P0, PT, R22.reuse, 8.50705917302346158658e+37, PT ;  /* 0x7e8000001600780b */ /* 0x044fe40003f04000 */
[----:B------:R-:W-:-:S11]  /*03f0*/  FSETP.GEU.AND P1, PT, R22, 1.175494350822287508e-38, PT ;  /* 0x008000001600780b */ /* 0x000fd60003f2e000 */
[----:B------:R-:W-:-:S04]  /*0400*/  @P0 FMUL R22, R22, 0.25 ;  /* 0x3e80000016160820 */ /* 0x000fc80000400000 */
[----:B------:R-:W-:Y:S01]  /*0410*/  @!P1 FMUL R22, R22, 16777216 ;  /* 0x4b80000016169820 */ /* 0x000fe20000400000 */
[----:B---3--:R-:W-:-:S05]  /*0420*/  FADD R21, R21, R18 ;  /* 0x0000001215157221 */ /* 0x008fca0000000000 */
[----:B------:R-:W2:Y:S01]  /*0430*/  MUFU.RCP R22, R22 ;  /* 0x0000001600167308 */ /* 0x000ea20000001000 */
[----:B------:R-:W-:Y:S01]  /*0440*/  FSEL R7, R7, 1, P0 ;  /* 0x3f80000007077808 */ /* 0x000fe20000000000 */
[----:B------:R-:W-:Y:S01]  /*0450*/  FADD R21, R6, R21 ;  /* 0x0000001506157221 */ /* 0x000fe20000000000 */
[----:B----4-:R-:W-:-:S03]  /*0460*/  FADD R19, R19, R0 ;  /* 0x0000000013137221 */ /* 0x010fc60000000000 */
[----:B------:R-:W-:Y:S01]  /*0470*/  @!P1 FMUL R7, R7, 16777216 ;  /* 0x4b80000007079820 */ /* 0x000fe20000400000 */
[----:B-1----:R-:W-:Y:S01]  /*0480*/  LOP3.LUT R5, R10, 0x80000000, RZ, 0x3c, !PT ;  /* 0x800000000a057812 */ /* 0x002fe200078e3cff */
[----:B------:R-:W-:Y:S02]  /*0490*/  FADD R12, R12, R21 ;  /* 0x000000150c0c7221 */ /* 0x000fe40000000000 */
[----:B--2---:R-:W-:Y:S01]  /*04a0*/  FMUL R22, R22, R7 ;  /* 0x0000000716167220 */ /* 0x004fe20000400000 */
[----:B------:R-:W-:Y:S01]  /*04b0*/  FADD R19, R8, R19 ;  /* 0x0000001308137221 */ /* 0x000fe20000000000 */
[----:B------:R-:W-:Y:S01]  /*04c0*/  FFMA R0, R12, 0.25, R5 ;  /* 0x3e8000000c007823 */ /* 0x000fe20000000005 */
[----:B------:R-:W1:Y:S02]  /*04d0*/  LDC.64 R8, c[0x0][0x240] ;  /* 0x00009000ff087b82 */ /* 0x000e640000000a00 */
[----:B------:R-:W-:Y:S01]  /*04e0*/  FADD R14, R14, R19 ;  /* 0x000000130e0e7221 */ /* 0x000fe20000000000 */
[----:B------:R-:W-:Y:S01]  /*04f0*/  FMUL R18, R0, R22 ;  /* 0x0000001600127220 */ /* 0x000fe20000400000 */
[----:B------:R-:W-:-:S02]  /*0500*/  LEA.HI R0, R17, R16, RZ, 0xc ;  /* 0x0000001011007211 */ /* 0x000fc400078f60ff */
[----:B------:R-:W-:Y:S02]  /*0510*/  FFMA R5, R14, 0.25, R5 ;  /* 0x3e8000000e057823 */ /* 0x000fe40000000005 */
[----:B------:R-:W-:Y:S01]  /*0520*/  LOP3.LUT R15, R0, 0xfffff000, RZ, 0xc0, !PT ;  /* 0xfffff000000f7812 */ /* 0x000fe200078ec0ff */
[----:B0-----:R-:W-:-:S04]  /*0530*/  IMAD.WIDE R10, R16, 0x4, R2 ;  /* 0x00000004100a7825 */ /* 0x001fc800078e0202 */
[----:B------:R-:W-:Y:S01]  /*0540*/  FMUL R22, R5, R22 ;  /* 0x0000001605167220 */ /* 0x000fe20000400000 */
[----:B------:R-:W-:Y:S01]  /*0550*/  SHF.R.S32.HI R0, RZ, 0xc, R0 ;  /* 0x0000000cff007819 */ /* 0x000fe20000011400 */
[----:B------:R-:W0:Y:S01]  /*0560*/  LDC.64 R4, c[0x0][0x248] ;  /* 0x00009200ff047b82 */ /* 0x000e220000000a00 */
[----:B------:R-:W-:Y:S01]  /*0570*/  IADD3 R15, R16, -R15, RZ ;  /* 0x8000000f100f7210 */ /* 0x000fe20007ffe0ff */
[----:B------:R-:W-:-:S03]  /*0580*/  FMUL R2, R12, 0.25 ;  /* 0x3e8000000c027820 */ /* 0x000fc60000400000 */
[----:B------:R-:W-:-:S03]  /*0590*/  LEA R19, R0, R15, 0xd ;  /* 0x0000000f00137211 */ /* 0x000fc600078e68ff */
[----:B------:R-:W2:Y:S01]  /*05a0*/  LDC.64 R12, c[0x0][0x258] ;  /* 0x00009600ff0c7b82 */ /* 0x000ea20000000a00 */
[----:B-----5:R-:W-:Y:S01]  /*05b0*/  FFMA R17, R24, R18, R23 ;  /* 0x0000001218117223 */ /* 0x020fe20000000017 */
[----:B------:R-:W-:-:S06]  /*05c0*/  IMAD R25, R0, 0x200, R19 ;  /* 0x0000020000197824 */ /* 0x000fcc00078e0213 */
[----:B------:R-:W3:Y:S01]  /*05d0*/  LDC.64 R6, c[0x0][0x250] ;  /* 0x00009400ff067b82 */ /* 0x000ee20000000a00 */
[----:B------:R-:W-:Y:S01]  /*05e0*/  FFMA R24, R24, R22, R23 ;  /* 0x0000001618187223 */ /* 0x000fe20000000017 */
[----:B------:R-:W-:Y:S01]  /*05f0*/  FMUL R3, R14, 0.25 ;  /* 0x3e8000000e037820 */ /* 0x000fe20000400000 */
[----:B------:R-:W-:Y:S02]  /*0600*/  LEA R27, R0, R25, 0x9 ;  /* 0x00000019001b7211 */ /* 0x000fe400078e48ff */
[----:B------:R-:W-:-:S03]  /*0610*/  FSETP.GEU.AND P0, PT, R17, RZ, PT ;  /* 0x000000ff1100720b */ /* 0x000fc60003f0e000 */
[----:B------:R-:W4:Y:S01]  /*0620*/  LDC.64 R22, c[0x0][0x260] ;  /* 0x00009800ff167b82 */ /* 0x000f220000000a00 */
[----:B------:R-:W-:Y:S01]  /*0630*/  FSETP.GEU.AND P1, PT, R24, RZ, PT ;  /* 0x000000ff1800720b */ /* 0x000fe20003f2e000 */
[----:B------:R5:W-:Y:S01]  /*0640*/  STG.E.64 desc[UR4][R10.64], R2 ;  /* 0x000000020a007986 */ /* 0x000be2000c101b04 */
[----:B-1----:R-:W-:-:S05]  /*0650*/  IMAD.WIDE R8, R16, 0x4, R8 ;  /* 0x0000000410087825 */ /* 0x002fca00078e0208 */
[----:B------:R-:W1:Y:S01]  /*0660*/  LDC.64 R20, c[0x0][0x268] ;  /* 0x00009a00ff147b82 */ /* 0x000e620000000a00 */
[----:B------:R-:W-:Y:S02]  /*0670*/  LEA R29, R0, R27, 0x9 ;  /* 0x0000001b001d7211 */ /* 0x000fe400078e48ff */
[----:B------:R-:W-:-:S05]  /*0680*/  FSEL R16, R17, RZ, P0 ;  /* 0x000000ff11107208 */ /* 0x000fca0000000000 */
[----:B------:R-:W1:Y:S01]  /*0690*/  LDC.64 R14, c[0x0][0x270] ;  /* 0x00009c00ff0e7b82 */ /* 0x000e620000000a00 */
[----:B------:R-:W-:Y:S02]  /*06a0*/  FSEL R17, R24, RZ, P1 ;  /* 0x000000ff18117208 */ /* 0x000fe40000800000 */
[----:B------:R-:W-:-:S05]  /*06b0*/  LEA R28, R0, R29, 0x9 ;  /* 0x0000001d001c7211 */ /* 0x000fca00078e48ff */
[----:B-----5:R-:W5:Y:S01]  /*06c0*/  LDC.64 R10, c[0x0][0x278] ;  /* 0x00009e00ff0a7b82 */ /* 0x020f620000000a00 */
[----:B0-----:R-:W-:Y:S01]  /*06d0*/  IMAD.WIDE R18, R19, 0x4, R4 ;  /* 0x0000000413127825 */ /* 0x001fe200078e0204 */
[----:B------:R0:W-:Y:S03]  /*06e0*/  STG.E.64 desc[UR4][R8.64], R16 ;  /* 0x0000001008007986 */ /* 0x0001e6000c101b04 */
[----:B--2---:R-:W-:Y:S01]  /*06f0*/  IMAD.WIDE R26, R27, 0x4, R12 ;  /* 0x000000041b1a7825 */ /* 0x004fe200078e020c */
[----:B------:R2:W-:Y:S02]  /*0700*/  STG.E.64 desc[UR4][R18.64], R2 ;  /* 0x0000000212007986 */ /* 0x0005e4000c101b04 */
[----:B------:R-:W5:Y:S01]  /*0710*/  LDC.64 R12, c[0x0][0x280] ;  /* 0x0000a000ff0c7b82 */ /* 0x000f620000000a00 */
[----:B---3--:R-:W-:Y:S01]  /*0720*/  IMAD.WIDE R24, R25, 0x4, R6 ;  /* 0x0000000419187825 */ /* 0x008fe200078e0206 */
[----:B0-----:R-:W-:-:S06]  /*0730*/  LEA R17, R0, R28, 0x9 ;  /* 0x0000001c00117211 */ /* 0x001fcc00078e48ff */
[----:B------:R-:W0:Y:S01]  /*0740*/  LDC.64 R4, c[0x0][0x288] ;  /* 0x0000a200ff047b82 */ /* 0x000e220000000a00 */
[----:B--2---:R-:W-:Y:S01]  /*0750*/  LEA R19, R0, R17, 0x9 ;  /* 0x0000001100137211 */ /* 0x004fe200078e48ff */
[----:B------:R2:W-:Y:S06]  /*0760*/  STG.E.64 desc[UR4][R24.64], R2 ;  /* 0x0000000218007986 */ /* 0x0005ec000c101b04 */
[----:B------:R-:W3:Y:S01]  /*0770*/  LDC.64 R6, c[0x0][0x290] ;  /* 0x0000a400ff067b82 */ /* 0x000ee20000000a00 */
[----:B------:R5:W-:Y:S01]  /*0780*/  STG.E.64 desc[UR4][R26.64], R2 ;  /* 0x000000021a007986 */ /* 0x000be2000c101b04 */
[----:B----4-:R-:W-:-:S04]  /*0790*/  IMAD.WIDE R22, R29, 0x4, R22 ;  /* 0x000000041d167825 */ /* 0x010fc800078e0216 */
[----:B-1----:R-:W-:Y:S02]  /*07a0*/  IMAD.WIDE R20, R28, 0x4, R20 ;  /* 0x000000041c147825 */ /* 0x002fe400078e0214 */
[----:B------:R-:W1:Y:S01]  /*07b0*/  LDC.64 R8, c[0x0][0x298] ;  /* 0x0000a600ff087b82 */ /* 0x000e620000000a00 */
[----:B--2---:R-:W-:Y:S01]  /*07c0*/  LEA R25, R0, R19, 0x9 ;  /* 0x0000001300197211 */ /* 0x004fe200078e48ff */
[----:B------:R-:W-:-:S03]  /*07d0*/  IMAD.WIDE R28, R17, 0x4, R14 ;  /* 0x00000004111c7825 */ /* 0x000fc600078e020e */
[----:B-----5:R-:W-:-:S03]  /*07e0*/  LEA R27, R0, R25, 0x9 ;  /* 0x00000019001b7211 */ /* 0x020fc600078e48ff */
[----:B------:R-:W2:Y:S01]  /*07f0*/  LDC.64 R14, c[0x0][0x2a0] ;  /* 0x0000a800ff0e7b82 */ /* 0x000ea20000000a00 */
[----:B------:R-:W-:Y:S01]  /*0800*/  IMAD.WIDE R10, R19, 0x4, R10 ;  /* 0x00000004130a7825 */ /* 0x000fe200078e020a */
[----:B------:R-:W-:Y:S03]  /*0810*/  STG.E.64 desc[UR4][R22.64], R2 ;  /* 0x0000000216007986 */ /* 0x000fe6000c101b04 */
[----:B------:R-:W-:-:S03]  /*0820*/  IMAD R26, R0, 0x200, R27 ;  /* 0x00000200001a7824 */ /* 0x000fc600078e021b */
[----:B------:R-:W4:Y:S01]  /*0830*/  LDC.64 R16, c[0x0][0x2a8] ;  /* 0x0000aa00ff107b82 */ /* 0x000f220000000a00 */
[----:B------:R5:W-:Y:S04]  /*0840*/  STG.E.64 desc[UR4][R20.64], R2 ;  /* 0x0000000214007986 */ /* 0x000be8000c101b04 */
[----:B------:R-:W-:Y:S01]  /*0850*/  STG.E.64 desc[UR4][R28.64], R2 ;  /* 0x000000021c007986 */ /* 0x000fe2000c101b04 */
[----:B------:R-:W-:Y:S02]  /*0860*/  IMAD.WIDE R24, R25, 0x4, R12 ;  /* 0x0000000419187825 */ /* 0x000fe400078e020c */
[----:B------:R-:W4:Y:S01]  /*0870*/  LDC.64 R12, c[0x0][0x2c0] ;  /* 0x0000b000ff0c7b82 */ /* 0x000f220000000a00 */
[----:B------:R3:W-:Y:S01]  /*0880*/  STG.E.64 desc[UR4][R10.64], R2 ;  /* 0x000000020a007986 */ /* 0x0007e2000c101b04 */
[----:B-----5:R-:W-:-:S06]  /*0890*/  LEA R21, R0, R26, 0x9 ;  /* 0x0000001a00157211 */ /* 0x020fcc00078e48ff */
[----:B------:R-:W5:Y:S01]  /*08a0*/  LDC.64 R18, c[0x0][0x2b8] ;  /* 0x0000ae00ff127b82 */ /* 0x000f620000000a00 */
[----:B0-----:R-:W-:Y:S01]  /*08b0*/  IMAD.WIDE R4, R27, 0x4, R4 ;  /* 0x000000041b047825 */ /* 0x001fe200078e0204 */
[----:B------:R-:W-:-:S06]  /*08c0*/  LEA R23, R0, R21, 0x9 ;  /* 0x0000001500177211 */ /* 0x000fcc00078e48ff */
[----:B---3--:R-:W0:Y:S01]  /*08d0*/  LDC.64 R10, c[0x0][0x2b0] ;  /* 0x0000ac00ff0a7b82 */ /* 0x008e220000000a00 */
[----:B------:R-:W-:Y:S01]  /*08e0*/  IMAD.WIDE R26, R26, 0x4, R6 ;  /* 0x000000041a1a7825 */ /* 0x000fe200078e0206 */
[----:B------:R-:W-:-:S03]  /*08f0*/  LEA R7, R0, R23, 0x9 ;  /* 0x0000001700077211 */ /* 0x000fc600078e48ff */
[----:B-1----:R-:W-:Y:S01]  /*0900*/  IMAD.WIDE R20, R21, 0x4, R8 ;  /* 0x0000000415147825 */ /* 0x002fe200078e0208 */
[----:B------:R-:W-:-:S03]  /*0910*/  LEA R9, R0, R7, 0x9 ;  /* 0x0000000700097211 */ /* 0x000fc600078e48ff */
[----:B--2---:R-:W-:Y:S01]  /*0920*/  IMAD.WIDE R14, R23, 0x4, R14 ;  /* 0x00000004170e7825 */ /* 0x004fe200078e020e */
[----:B------:R-:W-:-:S03]  /*0930*/  LEA R23, R0, R9, 0x9 ;  /* 0x0000000900177211 */ /* 0x000fc600078e48ff */
[----:B----4-:R-:W-:Y:S02]  /*0940*/  IMAD.WIDE R16, R7, 0x4, R16 ;  /* 0x0000000407107825 */ /* 0x010fe400078e0210 */
[----:B------:R-:W1:Y:S01]  /*0950*/  LDC.64 R6, c[0x0][0x2c8] ;  /* 0x0000b200ff067b82 */ /* 0x000e620000000a00 */
[----:B------:R2:W-:Y:S01]  /*0960*/  STG.E.64 desc[UR4][R24.64], R2 ;  /* 0x0000000218007986 */ /* 0x0005e2000c101b04 */
[----:B------:R-:W-:-:S03]  /*0970*/  LEA R29, R0, R23, 0x9 ;  /* 0x00000017001d7211 */ /* 0x000fc600078e48ff */
[----:B------:R3:W-:Y:S01]  /*0980*/  STG.E.64 desc[UR4][R4.64], R2 ;  /* 0x0000000204007986 */ /* 0x0007e2000c101b04 */
[----:B0-----:R-:W-:Y:S02]  /*0990*/  IMAD.WIDE R10, R9, 0x4, R10 ;  /* 0x00000004090a7825 */ /* 0x001fe400078e020a */
[----:B------:R-:W0:Y:S01]  /*09a0*/  LDC.64 R8, c[0x0][0x2d8] ;  /* 0x0000b600ff087b82 */ /* 0x000e220000000a00 */
[----:B------:R-:W-:Y:S01]  /*09b0*/  STG.E.64 desc[UR4][R26.64], R2 ;  /* 0x000000021a007986 */ /* 0x000fe2000c101b04 */
[----:B--2---:R-:W-:-:S06]  /*09c0*/  LEA R25, R0, R29, 0x9 ;  /* 0x0000001d00197211 */ /* 0x004fcc00078e48ff */
[----:B---3--:R-:W2:Y:S01]  /*09d0*/  LDC.64 R4, c[0x0][0x2d0] ;  /* 0x0000b400ff047b82 */ /* 0x008ea20000000a00 */
[----:B------:R3:W-:Y:S01]  /*09e0*/  STG.E.64 desc[UR4][R20.64], R2 ;  /* 0x0000000214007986 */ /* 0x0007e2000c101b04 */
[----:B------:R-:W-:-:S04]  /*09f0*/  IMAD.WIDE R12, R29, 0x4, R12 ;  /* 0x000000041d0c7825 */ /* 0x000fc800078e020c */
[----:B-----5:R-:W-:Y:S01]  /*0a00*/  IMAD.WIDE R18, R23, 0x4, R18 ;  /* 0x0000000417127825 */ /* 0x020fe200078e0212 */
[----:B------:R4:W-:Y:S03]  /*0a10*/  STG.E.64 desc[UR4][R14.64], R2 ;  /* 0x000000020e007986 */ /* 0x0009e6000c101b04 */
[C---:B------:R-:W-:Y:S01]  /*0a20*/  IMAD R29, R0.reuse, 0x200, R25 ;  /* 0x00000200001d7824 */ /* 0x040fe200078e0219 */
[----:B------:R-:W-:Y:S01]  /*0a30*/  STG.E.64 desc[UR4][R16.64], R2 ;  /* 0x0000000210007986 */ /* 0x000fe2000c101b04 */
[----:B---3--:R-:W3:Y:S03]  /*0a40*/  LDC.64 R20, c[0x0][0x2e0] ;  /* 0x0000b800ff147b82 */ /* 0x008ee60000000a00 */
[----:B------:R5:W-:Y:S01]  /*0a50*/  STG.E.64 desc[UR4][R10.64], R2 ;  /* 0x000000020a007986 */ /* 0x000be2000c101b04 */
[----:B------:R-:W-:-:S03]  /*0a60*/  LEA R27, R0, R29, 0x9 ;  /* 0x0000001d001b7211 */ /* 0x000fc600078e48ff */
[----:B------:R0:W-:Y:S01]  /*0a70*/  STG.E.64 desc[UR4][R18.64], R2 ;  /* 0x0000000212007986 */ /* 0x0001e2000c101b04 */
[----:B------:R-:W-:Y:S01]  /*0a80*/  LEA R23, R0, R27, 0x9 ;  /* 0x0000001b00177211 */ /* 0x000fe200078e48ff */
[----:B----4-:R-:W4:Y:S02]  /*0a90*/  LDC.64 R14, c[0x0][0x300] ;  /* 0x0000c000ff0e7b82 */ /* 0x010f240000000a00 */
[----:B------:R0:W-:Y:S01]  /*0aa0*/  STG.E.64 desc[UR4][R12.64], R2 ;  /* 0x000000020c007986 */ /* 0x0001e2000c101b04 */
[----:B-1----:R-:W-:-:S05]  /*0ab0*/  IMAD.WIDE R6, R25, 0x4, R6 ;  /* 0x0000000419067825 */ /* 0x002fca00078e0206 */
[----:B-----5:R-:W1:Y:S01]  /*0ac0*/  LDC.64 R10, c[0x0][0x2f0] ;  /* 0x0000bc00ff0a7b82 */ /* 0x020e620000000a00 */
[----:B------:R-:W-:-:S07]  /*0ad0*/  LEA R25, R0, R23, 0x9 ;  /* 0x0000001700197211 */ /* 0x000fce00078e48ff */
[----:B0-----:R-:W0:Y:S08]  /*0ae0*/  LDC.64 R18, c[0x0][0x2e8] ;  /* 0x0000ba00ff127b82 */ /* 0x001e300000000a00 */
[----:B------:R-:W5:Y:S01]  /*0af0*/  LDC.64 R16, c[0x0][0x2f8] ;  /* 0x0000be00ff107b82 */ /* 0x000f620000000a00 */
[----:B--2---:R-:W-:-:S07]  /*0b00*/  IMAD.WIDE R4, R29, 0x4, R4 ;  /* 0x000000041d047825 */ /* 0x004fce00078e0204 */
[----:B------:R-:W2:Y:S01]  /*0b10*/  LDC.64 R12, c[0x0][0x308] ;  /* 0x0000c200ff0c7b82 */ /* 0x000ea20000000a00 */
[----:B------:R-:W-:Y:S01]  /*0b20*/  LEA R29, R0, R25, 0x9 ;  /* 0x00000019001d7211 */ /* 0x000fe200078e48ff */
[----:B------:R-:W-:-:S03]  /*0b30*/  IMAD.WIDE R8, R27, 0x4, R8 ;  /* 0x000000041b087825 */ /* 0x000fc600078e0208 */
[----:B------:R-:W-:Y:S01]  /*0b40*/  LEA R27, R0, R29, 0x9 ;  /* 0x0000001d001b7211 */ /* 0x000fe200078e48ff */
[----:B---3--:R-:W-:-:S03]  /*0b50*/  IMAD.WIDE R20, R23, 0x4, R20 ;  /* 0x0000000417147825 */ /* 0x008fc600078e0214 */
[C---:B------:R-:W-:Y:S01]  /*0b60*/  LEA R23, R0.reuse, R27, 0x9 ;  /* 0x0000001b00177211 */ /* 0x040fe200078e48ff */
[----:B0-----:R-:W-:Y:S01]  /*0b70*/  IMAD.WIDE R18, R25, 0x4, R18 ;  /* 0x0000000419127825 */ /* 0x001fe200078e0212 */
[----:B------:R-:W-:Y:S02]  /*0b80*/  STG.E.64 desc[UR4][R6.64], R2 ;  /* 0x0000000206007986 */ /* 0x000fe4000c101b04 */
[----:B------:R-:W-:Y:S01]  /*0b90*/  LEA R0, R0, R23, 0x9 ;  /* 0x0000001700007211 */ /* 0x000fe200078e48ff */
[----:B-1----:R-:W-:Y:S01]  /*0ba0*/  IMAD.WIDE R10, R29, 0x4, R10 ;  /* 0x000000041d0a7825 */ /* 0x002fe200078e020a */
[----:B------:R-:W-:Y:S03]  /*0bb0*/  STG.E.64 desc[UR4][R4.64], R2 ;  /* 0x0000000204007986 */ /* 0x000fe6000c101b04 */
[----:B-----5:R-:W-:Y:S01]  /*0bc0*/  IMAD.WIDE R16, R27, 0x4, R16 ;  /* 0x000000041b107825 */ /* 0x020fe200078e0210 */
[----:B------:R-:W-:Y:S03]  /*0bd0*/  STG.E.64 desc[UR4][R8.64], R2 ;  /* 0x0000000208007986 */ /* 0x000fe6000c101b04 */
[----:B----4-:R-:W-:Y:S01]  /*0be0*/  IMAD.WIDE R14, R23, 0x4, R14 ;  /* 0x00000004170e7825 */ /* 0x010fe200078e020e */
[----:B------:R-:W-:Y:S03]  /*0bf0*/  STG.E.64 desc[UR4][R20.64], R2 ;  /* 0x0000000214007986 */ /* 0x000fe6000c101b04 */
[----:B--2---:R-:W-:Y:S01]  /*0c00*/  IMAD.WIDE R12, R0, 0x4, R12 ;  /* 0x00000004000c7825 */ /* 0x004fe200078e020c */
[----:B------:R-:W-:Y:S04]  /*0c10*/  STG.E.64 desc[UR4][R18.64], R2 ;  /* 0x0000000212007986 */ /* 0x000fe8000c101b04 */
[----:B------:R-:W-:Y:S04]  /*0c20*/  STG.E.64 desc[UR4][R10.64], R2 ;  /* 0x000000020a007986 */ /* 0x000fe8000c101b04 */
[----:B------:R-:W-:Y:S04]  /*0c30*/  STG.E.64 desc[UR4][R16.64], R2 ;  /* 0x0000000210007986 */ /* 0x000fe8000c101b04 */
[----:B------:R-:W-:Y:S04]  /*0c40*/  STG.E.64 desc[UR4][R14.64], R2 ;  /* 0x000000020e007986 */ /* 0x000fe8000c101b04 */
[----:B------:R-:W-:Y:S01]  /*0c50*/  STG.E.64 desc[UR4][R12.64], R2 ;  /* 0x000000020c007986 */ /* 0x000fe2000c101b04 */
[----:B------:R-:W-:Y:S05]  /*0c60*/  EXIT ;  /* 0x000000000000794d */ /* 0x000fea0003800000 */
.L_x_0:
[----:B------:R-:W-:-:S00]  /*0c70*/  BRA `(.L_x_0) ;  /* 0xfffffffc00fc7947 */ /* 0x000fc0000383ffff */
[----:B------:R-:W-:-:S00]  /*0c80*/  NOP ;  /* 0x0000000000007918 */ /* 0x000fc00000000000 */
[----:B------:R-:W-:-:S00]  /*0c90*/  NOP ;  /* 0x0000000000007918 */ /* 0x000fc00000000000 */
[----:B------:R-:W-:-:S00]  /*0ca0*/  NOP ;  /* 0x0000000000007918 */ /* 0x000fc00000000000 */
[----:B------:R-:W-:-:S00]  /*0cb0*/  NOP ;  /* 0x0000000000007918 */ /* 0x000fc00000000000 */
[----:B------:R-:W-:-:S00]  /*0cc0*/  NOP ;  /* 0x0000000000007918 */ /* 0x000fc00000000000 */
[----:B------:R-:W-:-:S00]  /*0cd0*/  NOP ;  /* 0x0000000000007918 */ /* 0x000fc00000000000 */
[----:B------:R-:W-:-:S00]  /*0ce0*/  NOP ;  /* 0x0000000000007918 */ /* 0x000fc00000000000 */
[----:B------:R-:W-:-:S00]  /*0cf0*/  NOP ;  /* 0x0000000000007918 */ /* 0x000fc00000000000 */
.L_x_1:


//--------------------- .nv.global.init           --------------------------
	.section	.nv.global.init,"aw",@progbits
.nv.global.init:
	.type		_$_str,@object
	.size		_$_str,(_$_str_$_2 - _$_str)
_$_str:
        /*0000*/ 	.byte	0x5f, 0x5f, 0x43, 0x55, 0x44, 0x41, 0x5f, 0x46, 0x54, 0x5a, 0x00
	.type		_$_str_$_2,@object
	.size		_$_str_$_2,(.L_1 - _$_str_$_2)
_$_str_$_2:
        /*000b*/ 	.byte	0x5f, 0x5f, 0x43, 0x55, 0x44, 0x41, 0x5f, 0x50, 0x52, 0x45, 0x43, 0x5f, 0x53, 0x51, 0x52, 0x54
        /*001b*/ 	.byte	0x00
.L_1:


//--------------------- .nv.constant0.triton_poi_fused__native_batch_norm_legit_no_training_avg_pool2d_cat_relu_29 --------------------------
	.section	.nv.constant0.triton_poi_fused__native_batch_norm_legit_no_training_avg_pool2d_cat_relu_29,"a",@progbits
	.sectionflags	@""
	.align	4
.nv.constant0.triton_poi_fused__native_batch_norm_legit_no_training_avg_pool2d_cat_relu_29:
	.zero		788
